//
// Generated by NVIDIA NVVM Compiler
//
// Compiler Build ID: CL-36424714
// Cuda compilation tools, release 13.0, V13.0.88
// Based on NVVM 20.0.0
//

.version 9.0
.target sm_100
.address_size 64

	// .globl	_Z19check_primes_kernelPlll

.visible .entry _Z19check_primes_kernelPlll(
	.param .u64 .ptr .align 1 _Z19check_primes_kernelPlll_param_0,
	.param .u64 _Z19check_primes_kernelPlll_param_1,
	.param .u64 _Z19check_primes_kernelPlll_param_2
)
{
	.reg .pred 	%p<7>;
	.reg .b32 	%r<8>;
	.reg .b64 	%rd<24>;

	ld.param.u64 	%rd10, [_Z19check_primes_kernelPlll_param_0];
	ld.param.u64 	%rd9, [_Z19check_primes_kernelPlll_param_1];
	ld.param.u64 	%rd11, [_Z19check_primes_kernelPlll_param_2];
	cvta.to.global.u64 	%rd1, %rd10;
	mov.u32 	%r1, %ctaid.x;
	mov.u32 	%r2, %ntid.x;
	mov.u32 	%r3, %tid.x;
	mad.lo.s32 	%r4, %r1, %r2, %r3;
	cvt.s64.s32 	%rd2, %r4;
	sub.s64 	%rd12, %rd11, %rd9;
	setp.le.s64 	%p1, %rd12, %rd2;
	@%p1 bra 	$L__BB0_9;
	add.s64 	%rd3, %rd9, %rd2;
	setp.lt.s64 	%p2, %rd3, 2;
	@%p2 bra 	$L__BB0_9;
	setp.lt.u64 	%p3, %rd3, 4;
	@%p3 bra 	$L__BB0_11;
	mov.b64 	%rd22, 2;
	cvt.u32.u64 	%r6, %rd3;
	bra.uni 	$L__BB0_5;
$L__BB0_4:
	add.s64 	%rd22, %rd22, 1;
	shl.b64 	%rd16, %rd22, 1;
	setp.gt.s64 	%p6, %rd16, %rd3;
	@%p6 bra 	$L__BB0_11;
$L__BB0_5:
	or.b64  	%rd14, %rd3, %rd22;
	and.b64  	%rd15, %rd14, -4294967296;
	setp.ne.s64 	%p4, %rd15, 0;
	@%p4 bra 	$L__BB0_7;
	cvt.u32.u64 	%r5, %rd22;
	rem.u32 	%r7, %r6, %r5;
	cvt.u64.u32 	%rd23, %r7;
	bra.uni 	$L__BB0_8;
$L__BB0_7:
	rem.u64 	%rd23, %rd3, %rd22;
$L__BB0_8:
	setp.eq.s64 	%p5, %rd23, 0;
	@%p5 bra 	$L__BB0_9;
	bra.uni 	$L__BB0_4;
$L__BB0_9:
	shl.b64 	%rd19, %rd2, 3;
	add.s64 	%rd20, %rd1, %rd19;
	mov.b64 	%rd21, -1;
	st.global.u64 	[%rd20], %rd21;
$L__BB0_10:
	ret;
$L__BB0_11:
	shl.b64 	%rd17, %rd2, 3;
	add.s64 	%rd18, %rd1, %rd17;
	st.global.u64 	[%rd18], %rd3;
	bra.uni 	$L__BB0_10;

}


// ===== COMPILED SASS (sm_100) =====

	.target	sm_100

	.elftype	@"ET_EXEC"


//--------------------- .note.nv.tkinfo           --------------------------
	.section	.note.nv.tkinfo,"",@"SHT_NOTE"
	.sectionflags	@"SHF_NOTE_NV_TKINFO"
	.tkinfo
        /*0018*/ 	.word	0x00000002
        /*0030*/ 	.string	""
        /*0030*/ 	.string	"ptxas"
        /*0030*/ 	.string	"Cuda compilation tools, release 13.0, V13.0.88"
        /*0030*/ 	.string	"Build cuda_13.0.r13.0/compiler.36424714_0"
        /*0030*/ 	.string	"-arch sm_100 -m 64 "



//--------------------- .note.nv.cuinfo           --------------------------
	.section	.note.nv.cuinfo,"",@"SHT_NOTE"
	.sectionflags	@"SHF_NOTE_NV_CUINFO"
        /*0018*/ 	.short	0x0002
        /*001a*/ 	.short	0x0064
        /*001c*/ 	.short	0x0082
	.zero		2


//--------------------- .nv.info                  --------------------------
	.section	.nv.info,"",@"SHT_CUDA_INFO"
	.align	4


	//----- nvinfo : EIATTR_REGCOUNT
	.align		4
        /*0000*/ 	.byte	0x04, 0x2f
        /*0002*/ 	.short	(.L_1 - .L_0)
	.align		4
.L_0:
        /*0004*/ 	.word	index@(_Z19check_primes_kernelPlll)
        /*0008*/ 	.word	0x00000014


	//----- nvinfo : EIATTR_FRAME_SIZE
	.align		4
.L_1:
        /*000c*/ 	.byte	0x04, 0x11
        /*000e*/ 	.short	(.L_3 - .L_2)
	.align		4
.L_2:
        /*0010*/ 	.word	index@($__internal_0_$__cuda_sm20_rem_u64)
        /*0014*/ 	.word	0x00000000


	//----- nvinfo : EIATTR_FRAME_SIZE
	.align		4
.L_3:
        /*0018*/ 	.byte	0x04, 0x11
        /*001a*/ 	.short	(.L_5 - .L_4)
	.align		4
.L_4:
        /*001c*/ 	.word	index@(_Z19check_primes_kernelPlll)
        /*0020*/ 	.word	0x00000000


	//----- nvinfo : EIATTR_MIN_STACK_SIZE
	.align		4
.L_5:
        /*0024*/ 	.byte	0x04, 0x12
        /*0026*/ 	.short	(.L_7 - .L_6)
	.align		4
.L_6:
        /*0028*/ 	.word	index@(_Z19check_primes_kernelPlll)
        /*002c*/ 	.word	0x00000000
.L_7:


//--------------------- .nv.compat                --------------------------
	.section	.nv.compat,"",@"SHT_CUDA_COMPAT_INFO"
	.align	4
        /*0000*/ 	.byte	0x02, 0x09, 0x00, 0x00, 0x02, 0x02, 0x01, 0x00, 0x02, 0x05, 0x05, 0x00, 0x03, 0x07, 0x01, 0x01
        /*0010*/ 	.byte	0x02, 0x03, 0x00, 0x00, 0x02, 0x06, 0x01, 0x00, 0x04, 0x0b, 0x08, 0x00, 0x09, 0x00, 0x00, 0x00
        /*0020*/ 	.byte	0x00, 0x00, 0x00, 0x00


//--------------------- .nv.info._Z19check_primes_kernelPlll --------------------------
	.section	.nv.info._Z19check_primes_kernelPlll,"",@"SHT_CUDA_INFO"
	.sectionflags	@""
	.align	4


	//----- nvinfo : EIATTR_CUDA_API_VERSION
	.align		4
        /*0000*/ 	.byte	0x04, 0x37
        /*0002*/ 	.short	(.L_9 - .L_8)
.L_8:
        /*0004*/ 	.word	0x00000082


	//----- nvinfo : EIATTR_KPARAM_INFO
	.align		4
.L_9:
        /*0008*/ 	.byte	0x04, 0x17
        /*000a*/ 	.short	(.L_11 - .L_10)
.L_10:
        /*000c*/ 	.word	0x00000000
        /*0010*/ 	.short	0x0002
        /*0012*/ 	.short	0x0010
        /*0014*/ 	.byte	0x00, 0xf0, 0x21, 0x00


	//----- nvinfo : EIATTR_KPARAM_INFO
	.align		4
.L_11:
        /*0018*/ 	.byte	0x04, 0x17
        /*001a*/ 	.short	(.L_13 - .L_12)
.L_12:
        /*001c*/ 	.word	0x00000000
        /*0020*/ 	.short	0x0001
        /*0022*/ 	.short	0x0008
        /*0024*/ 	.byte	0x00, 0xf0, 0x21, 0x00


	//----- nvinfo : EIATTR_KPARAM_INFO
	.align		4
.L_13:
        /*0028*/ 	.byte	0x04, 0x17
        /*002a*/ 	.short	(.L_15 - .L_14)
.L_14:
        /*002c*/ 	.word	0x00000000
        /*0030*/ 	.short	0x0000
        /*0032*/ 	.short	0x0000
        /*0034*/ 	.byte	0x00, 0xf5, 0x21, 0x00


	//----- nvinfo : EIATTR_SPARSE_MMA_MASK
	.align		4
.L_15:
        /*0038*/ 	.byte	0x03, 0x50
        /*003a*/ 	.short	0x0000


	//----- nvinfo : EIATTR_MAXREG_COUNT
	.align		4
        /*003c*/ 	.byte	0x03, 0x1b
        /*003e*/ 	.short	0x00ff


	//----- nvinfo : EIATTR_MERCURY_ISA_VERSION
	.align		4
        /*0040*/ 	.byte	0x03, 0x5f
        /*0042*/ 	.short	0x0101


	//----- nvinfo : EIATTR_VRC_CTA_INIT_COUNT
	.align		4
        /*0044*/ 	.byte	0x02, 0x4a
	.zero		1
	.zero		1


	//----- nvinfo : EIATTR_EXIT_INSTR_OFFSETS
	.align		4
        /*0048*/ 	.byte	0x04, 0x1c
        /*004a*/ 	.short	(.L_17 - .L_16)


	//   ....[0]....
.L_16:
        /*004c*/ 	.word	0x00000430


	//   ....[1]....
        /*0050*/ 	.word	0x000004b0


	//----- nvinfo : EIATTR_CRS_STACK_SIZE
	.align		4
.L_17:
        /*0054*/ 	.byte	0x04, 0x1e
        /*0056*/ 	.short	(.L_19 - .L_18)
.L_18:
        /*0058*/ 	.word	0x00000000


	//----- nvinfo : EIATTR_CBANK_PARAM_SIZE
	.align		4
.L_19:
        /*005c*/ 	.byte	0x03, 0x19
        /*005e*/ 	.short	0x0018


	//----- nvinfo : EIATTR_PARAM_CBANK
	.align		4
        /*0060*/ 	.byte	0x04, 0x0a
        /*0062*/ 	.short	(.L_21 - .L_20)
	.align		4
.L_20:
        /*0064*/ 	.word	index@(.nv.constant0._Z19check_primes_kernelPlll)
        /*0068*/ 	.short	0x0380
        /*006a*/ 	.short	0x0018


	//----- nvinfo : EIATTR_SW_WAR
	.align		4
.L_21:
        /*006c*/ 	.byte	0x04, 0x36
        /*006e*/ 	.short	(.L_23 - .L_22)
.L_22:
        /*0070*/ 	.word	0x00000008
.L_23:


//--------------------- .nv.callgraph             --------------------------
	.section	.nv.callgraph,"",@"SHT_CUDA_CALLGRAPH"
	.align	4
	.sectionentsize	8
	.align		4
        /*0000*/ 	.word	0x00000000
	.align		4
        /*0004*/ 	.word	0xffffffff
	.align		4
        /*0008*/ 	.word	0x00000000
	.align		4
        /*000c*/ 	.word	0xfffffffe
	.align		4
        /*0010*/ 	.word	0x00000000
	.align		4
        /*0014*/ 	.word	0xfffffffd
	.align		4
        /*0018*/ 	.word	0x00000000
	.align		4
        /*001c*/ 	.word	0xfffffffc


//--------------------- .text._Z19check_primes_kernelPlll --------------------------
	.section	.text._Z19check_primes_kernelPlll,"ax",@progbits
	.align	128
        .global         _Z19check_primes_kernelPlll
        .type           _Z19check_primes_kernelPlll,@function
        .size           _Z19check_primes_kernelPlll,(.L_x_8 - _Z19check_primes_kernelPlll)
        .other          _Z19check_primes_kernelPlll,@"STO_CUDA_ENTRY STV_DEFAULT"
_Z19check_primes_kernelPlll:
.text._Z19check_primes_kernelPlll:
[----:B------:R-:W-:Y:S01]  /*0000*/  LDC R1, c[0x0][0x37c] ;  /* 0x0000df00ff017b82 */ /* 0x000fe20000000800 */
[----:B------:R-:W0:Y:S07]  /*0010*/  S2R R3, SR_TID.X ;  /* 0x0000000000037919 */ /* 0x000e2e0000002100 */
[----:B------:R-:W0:Y:S01]  /*0020*/  S2UR UR6, SR_CTAID.X ;  /* 0x00000000000679c3 */ /* 0x000e220000002500 */
[----:B------:R-:W1:Y:S01]  /*0030*/  LDCU.64 UR4, c[0x0][0x390] ;  /* 0x00007200ff0477ac */ /* 0x000e620008000a00 */
[----:B------:R-:W-:Y:S01]  /*0040*/  BSSY.RECONVERGENT B0, `(.L_x_0) ;  /* 0x0000040000007945 */ /* 0x000fe20003800200 */
[----:B------:R-:W1:Y:S05]  /*0050*/  LDCU.64 UR8, c[0x0][0x388] ;  /* 0x00007100ff0877ac */ /* 0x000e6a0008000a00 */
[----:B------:R-:W0:Y:S01]  /*0060*/  LDC R0, c[0x0][0x360] ;  /* 0x0000d800ff007b82 */ /* 0x000e220000000800 */
[----:B-1----:R-:W-:-:S04]  /*0070*/  UIADD3 UR4, UP0, UPT, UR4, -UR8, URZ ;  /* 0x8000000804047290 */ /* 0x002fc8000ff1e0ff */
[----:B------:R-:W-:Y:S01]  /*0080*/  UIADD3.X UR5, UPT, UPT, UR5, ~UR9, URZ, UP0, !UPT ;  /* 0x8000000905057290 */ /* 0x000fe200087fe4ff */
[----:B0-----:R-:W-:Y:S01]  /*0090*/  IMAD R0, R0, UR6, R3 ;  /* 0x0000000600007c24 */ /* 0x001fe2000f8e0203 */
[----:B------:R-:W0:Y:S04]  /*00a0*/  LDCU.64 UR6, c[0x0][0x358] ;  /* 0x00006b00ff0677ac */ /* 0x000e280008000a00 */
[----:B------:R-:W-:Y:S01]  /*00b0*/  IMAD.U32 R2, RZ, RZ, UR5 ;  /* 0x00000005ff027e24 */ /* 0x000fe2000f8e00ff */
[----:B------:R-:W-:Y:S02]  /*00c0*/  ISETP.LT.U32.AND P0, PT, R0, UR4, PT ;  /* 0x0000000400007c0c */ /* 0x000fe4000bf01070 */
[----:B------:R-:W-:-:S04]  /*00d0*/  SHF.R.S32.HI R5, RZ, 0x1f, R0 ;  /* 0x0000001fff057819 */ /* 0x000fc80000011400 */
[----:B------:R-:W-:-:S13]  /*00e0*/  ISETP.GT.AND.EX P0, PT, R2, R5, PT, P0 ;  /* 0x000000050200720c */ /* 0x000fda0003f04300 */
[----:B0-----:R-:W-:Y:S05]  /*00f0*/  @!P0 BRA `(.L_x_1) ;  /* 0x0000000000d08947 */ /* 0x001fea0003800000 */
[----:B------:R-:W-:-:S04]  /*0100*/  IADD3 R2, P1, PT, R0, UR8, RZ ;  /* 0x0000000800027c10 */ /* 0x000fc8000ff3e0ff */
[----:B------:R-:W-:Y:S02]  /*0110*/  ISETP.GE.U32.AND P0, PT, R2, 0x2, PT ;  /* 0x000000020200780c */ /* 0x000fe40003f06070 */
[----:B------:R-:W-:-:S04]  /*0120*/  IADD3.X R3, PT, PT, R5, UR9, RZ, P1, !PT ;  /* 0x0000000905037c10 */ /* 0x000fc80008ffe4ff */
[----:B------:R-:W-:-:S13]  /*0130*/  ISETP.GE.AND.EX P0, PT, R3, RZ, PT, P0 ;  /* 0x000000ff0300720c */ /* 0x000fda0003f06300 */
[----:B------:R-:W-:Y:S05]  /*0140*/  @!P0 BRA `(.L_x_1) ;  /* 0x0000000000bc8947 */ /* 0x000fea0003800000 */
[----:B------:R-:W-:-:S04]  /*0150*/  ISETP.GE.U32.AND P0, PT, R2, 0x4, PT ;  /* 0x000000040200780c */ /* 0x000fc80003f06070 */
[----:B------:R-:W-:-:S13]  /*0160*/  ISETP.GE.U32.AND.EX P0, PT, R3, RZ, PT, P0 ;  /* 0x000000ff0300720c */ /* 0x000fda0003f06100 */
[----:B------:R-:W-:Y:S05]  /*0170*/  @!P0 BRA `(.L_x_2) ;  /* 0x00000000009c8947 */ /* 0x000fea0003800000 */
[----:B------:R-:W-:Y:S02]  /*0180*/  IMAD.MOV.U32 R7, RZ, RZ, 0x2 ;  /* 0x00000002ff077424 */ /* 0x000fe400078e00ff */
[----:B------:R-:W-:-:S07]  /*0190*/  IMAD.MOV.U32 R4, RZ, RZ, RZ ;  /* 0x000000ffff047224 */ /* 0x000fce00078e00ff */
.L_x_6:
[----:B------:R-:W-:Y:S01]  /*01a0*/  LOP3.LUT R6, R3, R4, RZ, 0xfc, !PT ;  /* 0x0000000403067212 */ /* 0x000fe200078efcff */
[----:B------:R-:W-:Y:S03]  /*01b0*/  BSSY.RECONVERGENT B1, `(.L_x_3) ;  /* 0x000001b000017945 */ /* 0x000fe60003800200 */
[----:B------:R-:W-:-:S13]  /*01c0*/  ISETP.NE.U32.AND P0, PT, R6, RZ, PT ;  /* 0x000000ff0600720c */ /* 0x000fda0003f05070 */
[----:B------:R-:W-:Y:S05]  /*01d0*/  @P0 BRA `(.L_x_4) ;  /* 0x0000000000500947 */ /* 0x000fea0003800000 */
[----:B------:R-:W0:Y:S01]  /*01e0*/  I2F.U32.RP R6, R7 ;  /* 0x0000000700067306 */ /* 0x000e220000209000 */
[----:B------:R-:W-:-:S07]  /*01f0*/  ISETP.NE.U32.AND P1, PT, R7, RZ, PT ;  /* 0x000000ff0700720c */ /* 0x000fce0003f25070 */
[----:B0-----:R-:W0:Y:S02]  /*0200*/  MUFU.RCP R6, R6 ;  /* 0x0000000600067308 */ /* 0x001e240000001000 */
[----:B0-----:R-:W-:-:S06]  /*0210*/  VIADD R8, R6, 0xffffffe ;  /* 0x0ffffffe06087836 */ /* 0x001fcc0000000000 */
[----:B------:R0:W1:Y:S02]  /*0220*/  F2I.FTZ.U32.TRUNC.NTZ R9, R8 ;  /* 0x0000000800097305 */ /* 0x000064000021f000 */
[----:B0-----:R-:W-:Y:S02]  /*0230*/  HFMA2 R8, -RZ, RZ, 0, 0 ;  /* 0x00000000ff087431 */ /* 0x001fe400000001ff */
[----:B-1----:R-:W-:-:S04]  /*0240*/  IMAD.MOV R10, RZ, RZ, -R9 ;  /* 0x000000ffff0a7224 */ /* 0x002fc800078e0a09 */
[----:B------:R-:W-:-:S04]  /*0250*/  IMAD R11, R10, R7, RZ ;  /* 0x000000070a0b7224 */ /* 0x000fc800078e02ff */
[----:B------:R-:W-:-:S06]  /*0260*/  IMAD.HI.U32 R9, R9, R11, R8 ;  /* 0x0000000b09097227 */ /* 0x000fcc00078e0008 */
[----:B------:R-:W-:-:S04]  /*0270*/  IMAD.HI.U32 R9, R9, R2, RZ ;  /* 0x0000000209097227 */ /* 0x000fc800078e00ff */
[----:B------:R-:W-:-:S04]  /*0280*/  IMAD.MOV R9, RZ, RZ, -R9 ;  /* 0x000000ffff097224 */ /* 0x000fc800078e0a09 */
[----:B------:R-:W-:-:S05]  /*0290*/  IMAD R10, R7, R9, R2 ;  /* 0x00000009070a7224 */ /* 0x000fca00078e0202 */
[----:B------:R-:W-:-:S13]  /*02a0*/  ISETP.GE.U32.AND P0, PT, R10, R7, PT ;  /* 0x000000070a00720c */ /* 0x000fda0003f06070 */
[----:B------:R-:W-:-:S05]  /*02b0*/  @P0 IMAD.IADD R10, R10, 0x1, -R7 ;  /* 0x000000010a0a0824 */ /* 0x000fca00078e0a07 */
[----:B------:R-:W-:-:S13]  /*02c0*/  ISETP.GE.U32.AND P0, PT, R10, R7, PT ;  /* 0x000000070a00720c */ /* 0x000fda0003f06070 */
[----:B------:R-:W-:Y:S01]  /*02d0*/  @P0 IMAD.IADD R10, R10, 0x1, -R7 ;  /* 0x000000010a0a0824 */ /* 0x000fe200078e0a07 */
[----:B------:R-:W-:-:S04]  /*02e0*/  @!P1 LOP3.LUT R10, RZ, R7, RZ, 0x33, !PT ;  /* 0x00000007ff0a9212 */ /* 0x000fc800078e33ff */
[----:B------:R-:W-:-:S04]  /*02f0*/  ISETP.NE.U32.AND P0, PT, R10, RZ, PT ;  /* 0x000000ff0a00720c */ /* 0x000fc80003f05070 */
[----:B------:R-:W-:Y:S01]  /*0300*/  ISETP.NE.AND.EX P0, PT, RZ, RZ, PT, P0 ;  /* 0x000000ffff00720c */ /* 0x000fe20003f05300 */
[----:B------:R-:W-:-:S12]  /*0310*/  BRA `(.L_x_5) ;  /* 0x0000000000107947 */ /* 0x000fd80003800000 */
.L_x_4:
[----:B------:R-:W-:-:S07]  /*0320*/  MOV R6, 0x340 ;  /* 0x0000034000067802 */ /* 0x000fce0000000f00 */
[----:B------:R-:W-:Y:S05]  /*0330*/  CALL.REL.NOINC `($__internal_0_$__cuda_sm20_rem_u64) ;  /* 0x0000000000607944 */ /* 0x000fea0003c00000 */
[----:B------:R-:W-:-:S04]  /*0340*/  ISETP.NE.U32.AND P0, PT, R10, RZ, PT ;  /* 0x000000ff0a00720c */ /* 0x000fc80003f05070 */
[----:B------:R-:W-:-:S13]  /*0350*/  ISETP.NE.AND.EX P0, PT, R11, RZ, PT, P0 ;  /* 0x000000ff0b00720c */ /* 0x000fda0003f05300 */
.L_x_5:
[----:B------:R-:W-:Y:S05]  /*0360*/  BSYNC.RECONVERGENT B1 ;  /* 0x0000000000017941 */ /* 0x000fea0003800200 */
.L_x_3:
[----:B------:R-:W-:Y:S05]  /*0370*/  @!P0 BRA `(.L_x_1) ;  /* 0x0000000000308947 */ /* 0x000fea0003800000 */
[----:B------:R-:W-:-:S04]  /*0380*/  IADD3 R7, P0, PT, R7, 0x1, RZ ;  /* 0x0000000107077810 */ /* 0x000fc80007f1e0ff */
[----:B------:R-:W-:Y:S01]  /*0390*/  IADD3.X R4, PT, PT, RZ, R4, RZ, P0, !PT ;  /* 0x00000004ff047210 */ /* 0x000fe200007fe4ff */
[----:B------:R-:W-:-:S05]  /*03a0*/  IMAD.SHL.U32 R9, R7, 0x2, RZ ;  /* 0x0000000207097824 */ /* 0x000fca00078e00ff */
[----:B------:R-:W-:Y:S02]  /*03b0*/  ISETP.GT.U32.AND P0, PT, R9, R2, PT ;  /* 0x000000020900720c */ /* 0x000fe40003f04070 */
[----:B------:R-:W-:-:S04]  /*03c0*/  SHF.L.U64.HI R9, R7, 0x1, R4 ;  /* 0x0000000107097819 */ /* 0x000fc80000010204 */
[----:B------:R-:W-:-:S13]  /*03d0*/  ISETP.GT.AND.EX P0, PT, R9, R3, PT, P0 ;  /* 0x000000030900720c */ /* 0x000fda0003f04300 */
[----:B------:R-:W-:Y:S05]  /*03e0*/  @!P0 BRA `(.L_x_6) ;  /* 0xfffffffc006c8947 */ /* 0x000fea000383ffff */
.L_x_2:
[----:B------:R-:W0:Y:S02]  /*03f0*/  LDCU.64 UR4, c[0x0][0x380] ;  /* 0x00007000ff0477ac */ /* 0x000e240008000a00 */
[----:B0-----:R-:W-:-:S04]  /*0400*/  LEA R4, P0, R0, UR4, 0x3 ;  /* 0x0000000400047c11 */ /* 0x001fc8000f8018ff */
[----:B------:R-:W-:-:S05]  /*0410*/  LEA.HI.X R5, R0, UR5, R5, 0x3, P0 ;  /* 0x0000000500057c11 */ /* 0x000fca00080f1c05 */
[----:B------:R-:W-:Y:S01]  /*0420*/  STG.E.64 desc[UR6][R4.64], R2 ;  /* 0x0000000204007986 */ /* 0x000fe2000c101b06 */
[----:B------:R-:W-:Y:S05]  /*0430*/  EXIT ;  /* 0x000000000000794d */ /* 0x000fea0003800000 */
.L_x_1:
[----:B------:R-:W-:Y:S05]  /*0440*/  BSYNC.RECONVERGENT B0 ;  /* 0x0000000000007941 */ /* 0x000fea0003800200 */
.L_x_0:
[----:B------:R-:W0:Y:S01]  /*0450*/  LDCU.64 UR4, c[0x0][0x380] ;  /* 0x00007000ff0477ac */ /* 0x000e220008000a00 */
[----:B------:R-:W-:Y:S02]  /*0460*/  IMAD.MOV.U32 R2, RZ, RZ, -0x1 ;  /* 0xffffffffff027424 */ /* 0x000fe400078e00ff */
[----:B------:R-:W-:Y:S01]  /*0470*/  IMAD.MOV.U32 R3, RZ, RZ, -0x1 ;  /* 0xffffffffff037424 */ /* 0x000fe200078e00ff */
[----:B0-----:R-:W-:-:S04]  /*0480*/  LEA R4, P0, R0, UR4, 0x3 ;  /* 0x0000000400047c11 */ /* 0x001fc8000f8018ff */
[----:B------:R-:W-:-:S05]  /*0490*/  LEA.HI.X R5, R0, UR5, R5, 0x3, P0 ;  /* 0x0000000500057c11 */ /* 0x000fca00080f1c05 */
[----:B------:R-:W-:Y:S01]  /*04a0*/  STG.E.64 desc[UR6][R4.64], R2 ;  /* 0x0000000204007986 */ /* 0x000fe2000c101b06 */
[----:B------:R-:W-:Y:S05]  /*04b0*/  EXIT ;  /* 0x000000000000794d */ /* 0x000fea0003800000 */
        .weak           $__internal_0_$__cuda_sm20_rem_u64
        .type           $__internal_0_$__cuda_sm20_rem_u64,@function
        .size           $__internal_0_$__cuda_sm20_rem_u64,(.L_x_8 - $__internal_0_$__cuda_sm20_rem_u64)
$__internal_0_$__cuda_sm20_rem_u64:
[----:B------:R-:W-:Y:S02]  /*04c0*/  IMAD.MOV.U32 R12, RZ, RZ, R7 ;  /* 0x000000ffff0c7224 */ /* 0x000fe400078e0007 */
[----:B------:R-:W-:-:S04]  /*04d0*/  IMAD.MOV.U32 R13, RZ, RZ, R4 ;  /* 0x000000ffff0d7224 */ /* 0x000fc800078e0004 */
[----:B------:R-:W0:Y:S08]  /*04e0*/  I2F.U64.RP R12, R12 ;  /* 0x0000000c000c7312 */ /* 0x000e300000309000 */
[----:B0-----:R-:W0:Y:S02]  /*04f0*/  MUFU.RCP R8, R12 ;  /* 0x0000000c00087308 */ /* 0x001e240000001000 */
[----:B0-----:R-:W-:-:S06]  /*0500*/  IADD3 R8, PT, PT, R8, 0x1ffffffe, RZ ;  /* 0x1ffffffe08087810 */ /* 0x001fcc0007ffe0ff */
[----:B------:R-:W0:Y:S02]  /*0510*/  F2I.U64.TRUNC R8, R8 ;  /* 0x0000000800087311 */ /* 0x000e24000020d800 */
[----:B0-----:R-:W-:-:S04]  /*0520*/  IMAD.WIDE.U32 R10, R8, R7, RZ ;  /* 0x00000007080a7225 */ /* 0x001fc800078e00ff */
[----:B------:R-:W-:Y:S01]  /*0530*/  IMAD R11, R8, R4, R11 ;  /* 0x00000004080b7224 */ /* 0x000fe200078e020b */
[----:B------:R-:W-:-:S03]  /*0540*/  IADD3 R15, P0, PT, RZ, -R10, RZ ;  /* 0x8000000aff0f7210 */ /* 0x000fc60007f1e0ff */
[----:B------:R-:W-:Y:S02]  /*0550*/  IMAD R11, R9, R7, R11 ;  /* 0x00000007090b7224 */ /* 0x000fe400078e020b */
[----:B------:R-:W-:-:S04]  /*0560*/  IMAD.HI.U32 R10, R8, R15, RZ ;  /* 0x0000000f080a7227 */ /* 0x000fc800078e00ff */
[----:B------:R-:W-:Y:S02]  /*0570*/  IMAD.X R17, RZ, RZ, ~R11, P0 ;  /* 0x000000ffff117224 */ /* 0x000fe400000e0e0b */
[----:B------:R-:W-:Y:S02]  /*0580*/  IMAD.MOV.U32 R11, RZ, RZ, R8 ;  /* 0x000000ffff0b7224 */ /* 0x000fe400078e0008 */
[-C--:B------:R-:W-:Y:S02]  /*0590*/  IMAD R13, R9, R17.reuse, RZ ;  /* 0x00000011090d7224 */ /* 0x080fe400078e02ff */
[----:B------:R-:W-:-:S04]  /*05a0*/  IMAD.WIDE.U32 R10, P0, R8, R17, R10 ;  /* 0x00000011080a7225 */ /* 0x000fc8000780000a */
[----:B------:R-:W-:-:S04]  /*05b0*/  IMAD.HI.U32 R17, R9, R17, RZ ;  /* 0x0000001109117227 */ /* 0x000fc800078e00ff */
[----:B------:R-:W-:-:S05]  /*05c0*/  IMAD.HI.U32 R10, P1, R9, R15, R10 ;  /* 0x0000000f090a7227 */ /* 0x000fca000782000a */
[----:B------:R-:W-:Y:S01]  /*05d0*/  IADD3 R11, P2, PT, R13, R10, RZ ;  /* 0x0000000a0d0b7210 */ /* 0x000fe20007f5e0ff */
[----:B------:R-:W-:-:S04]  /*05e0*/  IMAD.X R10, R17, 0x1, R9, P0 ;  /* 0x00000001110a7824 */ /* 0x000fc800000e0609 */
[----:B------:R-:W-:Y:S01]  /*05f0*/  IMAD.WIDE.U32 R8, R11, R7, RZ ;  /* 0x000000070b087225 */ /* 0x000fe200078e00ff */
[----:B------:R-:W-:-:S03]  /*0600*/  IADD3.X R12, PT, PT, RZ, RZ, R10, P2, P1 ;  /* 0x000000ffff0c7210 */ /* 0x000fc600017e240a */
[----:B------:R-:W-:Y:S01]  /*0610*/  IMAD R9, R11, R4, R9 ;  /* 0x000000040b097224 */ /* 0x000fe200078e0209 */
[----:B------:R-:W-:-:S03]  /*0620*/  IADD3 R13, P0, PT, RZ, -R8, RZ ;  /* 0x80000008ff0d7210 */ /* 0x000fc60007f1e0ff */
[----:B------:R-:W-:Y:S02]  /*0630*/  IMAD R9, R12, R7, R9 ;  /* 0x000000070c097224 */ /* 0x000fe400078e0209 */
[----:B------:R-:W-:-:S04]  /*0640*/  IMAD.HI.U32 R10, R11, R13, RZ ;  /* 0x0000000d0b0a7227 */ /* 0x000fc800078e00ff */
[----:B------:R-:W-:-:S04]  /*0650*/  IMAD.X R9, RZ, RZ, ~R9, P0 ;  /* 0x000000ffff097224 */ /* 0x000fc800000e0e09 */
[----:B------:R-:W-:-:S04]  /*0660*/  IMAD.WIDE.U32 R10, P0, R11, R9, R10 ;  /* 0x000000090b0a7225 */ /* 0x000fc8000780000a */
[C---:B------:R-:W-:Y:S02]  /*0670*/  IMAD R8, R12.reuse, R9, RZ ;  /* 0x000000090c087224 */ /* 0x040fe400078e02ff */
[----:B------:R-:W-:-:S04]  /*0680*/  IMAD.HI.U32 R11, P1, R12, R13, R10 ;  /* 0x0000000d0c0b7227 */ /* 0x000fc8000782000a */
[----:B------:R-:W-:Y:S01]  /*0690*/  IMAD.HI.U32 R9, R12, R9, RZ ;  /* 0x000000090c097227 */ /* 0x000fe200078e00ff */
[----:B------:R-:W-:-:S04]  /*06a0*/  IADD3 R11, P2, PT, R8, R11, RZ ;  /* 0x0000000b080b7210 */ /* 0x000fc80007f5e0ff */
[----:B------:R-:W-:Y:S01]  /*06b0*/  IADD3.X R12, PT, PT, R9, R12, RZ, P0, !PT ;  /* 0x0000000c090c7210 */ /* 0x000fe200007fe4ff */
[----:B------:R-:W-:-:S03]  /*06c0*/  IMAD.HI.U32 R8, R11, R2, RZ ;  /* 0x000000020b087227 */ /* 0x000fc600078e00ff */
[----:B------:R-:W-:Y:S01]  /*06d0*/  IADD3.X R13, PT, PT, RZ, RZ, R12, P2, P1 ;  /* 0x000000ffff0d7210 */ /* 0x000fe200017e240c */
[----:B------:R-:W-:Y:S02]  /*06e0*/  IMAD.MOV.U32 R9, RZ, RZ, RZ ;  /* 0x000000ffff097224 */ /* 0x000fe400078e00ff */
[----:B------:R-:W-:-:S04]  /*06f0*/  IMAD.WIDE.U32 R8, R11, R3, R8 ;  /* 0x000000030b087225 */ /* 0x000fc800078e0008 */
[C---:B------:R-:W-:Y:S02]  /*0700*/  IMAD R11, R13.reuse, R3, RZ ;  /* 0x000000030d0b7224 */ /* 0x040fe400078e02ff */
[----:B------:R-:W-:-:S04]  /*0710*/  IMAD.HI.U32 R8, P0, R13, R2, R8 ;  /* 0x000000020d087227 */ /* 0x000fc80007800008 */
[----:B------:R-:W-:Y:S01]  /*0720*/  IMAD.HI.U32 R10, R13, R3, RZ ;  /* 0x000000030d0a7227 */ /* 0x000fe200078e00ff */
[----:B------:R-:W-:-:S03]  /*0730*/  IADD3 R11, P1, PT, R11, R8, RZ ;  /* 0x000000080b0b7210 */ /* 0x000fc60007f3e0ff */
[----:B------:R-:W-:Y:S02]  /*0740*/  IMAD.X R10, RZ, RZ, R10, P0 ;  /* 0x000000ffff0a7224 */ /* 0x000fe400000e060a */
[----:B------:R-:W-:-:S04]  /*0750*/  IMAD.WIDE.U32 R8, R11, R7, RZ ;  /* 0x000000070b087225 */ /* 0x000fc800078e00ff */
[----:B------:R-:W-:Y:S01]  /*0760*/  IMAD.X R10, RZ, RZ, R10, P1 ;  /* 0x000000ffff0a7224 */ /* 0x000fe200008e060a */
[----:B------:R-:W-:Y:S01]  /*0770*/  IADD3 R12, P1, PT, -R8, R2, RZ ;  /* 0x00000002080c7210 */ /* 0x000fe20007f3e1ff */
[----:B------:R-:W-:-:S03]  /*0780*/  IMAD R11, R11, R4, R9 ;  /* 0x000000040b0b7224 */ /* 0x000fc600078e0209 */
[-C--:B------:R-:W-:Y:S01]  /*0790*/  ISETP.GE.U32.AND P0, PT, R12, R7.reuse, PT ;  /* 0x000000070c00720c */ /* 0x080fe20003f06070 */
[----:B------:R-:W-:-:S04]  /*07a0*/  IMAD R11, R10, R7, R11 ;  /* 0x000000070a0b7224 */ /* 0x000fc800078e020b */
[----:B------:R-:W-:Y:S01]  /*07b0*/  IMAD.X R11, R3, 0x1, ~R11, P1 ;  /* 0x00000001030b7824 */ /* 0x000fe200008e0e0b */
[----:B------:R-:W-:-:S04]  /*07c0*/  IADD3 R8, P1, PT, -R7, R12, RZ ;  /* 0x0000000c07087210 */ /* 0x000fc80007f3e1ff */
[----:B------:R-:W-:Y:S02]  /*07d0*/  ISETP.GE.U32.AND.EX P0, PT, R11, R4, PT, P0 ;  /* 0x000000040b00720c */ /* 0x000fe40003f06100 */
[-C--:B------:R-:W-:Y:S02]  /*07e0*/  IADD3.X R9, PT, PT, ~R4, R11.reuse, RZ, P1, !PT ;  /* 0x0000000b04097210 */ /* 0x080fe40000ffe5ff */
[----:B------:R-:W-:Y:S02]  /*07f0*/  SEL R8, R8, R12, P0 ;  /* 0x0000000c08087207 */ /* 0x000fe40000000000 */
[----:B------:R-:W-:Y:S02]  /*0800*/  SEL R9, R9, R11, P0 ;  /* 0x0000000b09097207 */ /* 0x000fe40000000000 */
[----:B------:R-:W-:Y:S02]  /*0810*/  IADD3 R10, P2, PT, -R7, R8, RZ ;  /* 0x00000008070a7210 */ /* 0x000fe40007f5e1ff */
[----:B------:R-:W-:-:S02]  /*0820*/  ISETP.GE.U32.AND P0, PT, R8, R7, PT ;  /* 0x000000070800720c */ /* 0x000fc40003f06070 */
[----:B------:R-:W-:Y:S01]  /*0830*/  ISETP.NE.U32.AND P1, PT, R7, RZ, PT ;  /* 0x000000ff0700720c */ /* 0x000fe20003f25070 */
[C---:B------:R-:W-:Y:S01]  /*0840*/  IMAD.X R11, R9.reuse, 0x1, ~R4, P2 ;  /* 0x00000001090b7824 */ /* 0x040fe200010e0e04 */
[----:B------:R-:W-:Y:S02]  /*0850*/  ISETP.GE.U32.AND.EX P0, PT, R9, R4, PT, P0 ;  /* 0x000000040900720c */ /* 0x000fe40003f06100 */
[----:B------:R-:W-:Y:S02]  /*0860*/  ISETP.NE.AND.EX P1, PT, R4, RZ, PT, P1 ;  /* 0x000000ff0400720c */ /* 0x000fe40003f25310 */
[----:B------:R-:W-:Y:S01]  /*0870*/  SEL R10, R10, R8, P0 ;  /* 0x000000080a0a7207 */ /* 0x000fe20000000000 */
[----:B------:R-:W-:Y:S01]  /*0880*/  IMAD.MOV.U32 R8, RZ, RZ, R6 ;  /* 0x000000ffff087224 */ /* 0x000fe200078e0006 */
[----:B------:R-:W-:Y:S01]  /*0890*/  SEL R11, R11, R9, P0 ;  /* 0x000000090b0b7207 */ /* 0x000fe20000000000 */
[----:B------:R-:W-:Y:S01]  /*08a0*/  IMAD.MOV.U32 R9, RZ, RZ, 0x0 ;  /* 0x00000000ff097424 */ /* 0x000fe200078e00ff */
[----:B------:R-:W-:-:S02]  /*08b0*/  SEL R10, R10, 0xffffffff, P1 ;  /* 0xffffffff0a0a7807 */ /* 0x000fc40000800000 */
[----:B------:R-:W-:Y:S01]  /*08c0*/  SEL R11, R11, 0xffffffff, P1 ;  /* 0xffffffff0b0b7807 */ /* 0x000fe20000800000 */
[----:B------:R-:W-:Y:S06]  /*08d0*/  RET.REL.NODEC R8 `(_Z19check_primes_kernelPlll) ;  /* 0xfffffff408c87950 */ /* 0x000fec0003c3ffff */
.L_x_7:
[----:B------:R-:W-:-:S00]  /*08e0*/  BRA `(.L_x_7) ;  /* 0xfffffffc00fc7947 */ /* 0x000fc0000383ffff */
[----:B------:R-:W-:-:S00]  /*08f0*/  NOP ;  /* 0x0000000000007918 */ /* 0x000fc00000000000 */
        /* <DEDUP_REMOVED lines=8> */
.L_x_8:


//--------------------- .nv.shared.reserved.0     --------------------------
	.section	.nv.shared.reserved.0,"aw",@nobits
	.weak		__nv_reservedSMEM_offset_0_alias
	.size		__nv_reservedSMEM_offset_0_alias, 0, 64
	.other		__nv_reservedSMEM_offset_0_alias,@"STO_CUDA_RESERVED_SHARED STV_DEFAULT"
__nv_reservedSMEM_offset_0_alias:
	.zero		0
	.zero		64


//--------------------- .nv.constant0._Z19check_primes_kernelPlll --------------------------
	.section	.nv.constant0._Z19check_primes_kernelPlll,"a",@progbits
	.sectionflags	@""
	.align	4
.nv.constant0._Z19check_primes_kernelPlll:
	.zero		920


//--------------------- SYMBOLS --------------------------

	.type		.nv.reservedSmem.offset0,@object
	.size		.nv.reservedSmem.offset0,0x4
